//
// Generated by NVIDIA NVVM Compiler
//
// Compiler Build ID: CL-36424714
// Cuda compilation tools, release 13.0, V13.0.88
// Based on NVVM 20.0.0
//

.version 9.0
.target sm_100
.address_size 64

	// .globl	_Z11BellmanFordiiPiS_PfS_S_

.visible .entry _Z11BellmanFordiiPiS_PfS_S_(
	.param .u32 _Z11BellmanFordiiPiS_PfS_S__param_0,
	.param .u32 _Z11BellmanFordiiPiS_PfS_S__param_1,
	.param .u64 .ptr .align 1 _Z11BellmanFordiiPiS_PfS_S__param_2,
	.param .u64 .ptr .align 1 _Z11BellmanFordiiPiS_PfS_S__param_3,
	.param .u64 .ptr .align 1 _Z11BellmanFordiiPiS_PfS_S__param_4,
	.param .u64 .ptr .align 1 _Z11BellmanFordiiPiS_PfS_S__param_5,
	.param .u64 .ptr .align 1 _Z11BellmanFordiiPiS_PfS_S__param_6
)
{
	.reg .pred 	%p<4>;
	.reg .b32 	%r<16>;
	.reg .b64 	%rd<16>;

	ld.param.u32 	%r7, [_Z11BellmanFordiiPiS_PfS_S__param_1];
	ld.param.u64 	%rd6, [_Z11BellmanFordiiPiS_PfS_S__param_2];
	ld.param.u64 	%rd7, [_Z11BellmanFordiiPiS_PfS_S__param_3];
	ld.param.u64 	%rd8, [_Z11BellmanFordiiPiS_PfS_S__param_5];
	ld.param.u64 	%rd9, [_Z11BellmanFordiiPiS_PfS_S__param_6];
	mov.u32 	%r8, %ctaid.x;
	mov.u32 	%r1, %ntid.x;
	mov.u32 	%r9, %tid.x;
	mad.lo.s32 	%r15, %r8, %r1, %r9;
	setp.ge.s32 	%p1, %r15, %r7;
	@%p1 bra 	$L__BB0_5;
	mov.u32 	%r10, %nctaid.x;
	mul.lo.s32 	%r3, %r1, %r10;
	cvta.to.global.u64 	%rd1, %rd6;
	cvta.to.global.u64 	%rd2, %rd7;
	cvta.to.global.u64 	%rd3, %rd8;
	cvta.to.global.u64 	%rd4, %rd9;
$L__BB0_2:
	mul.wide.s32 	%rd10, %r15, 4;
	add.s64 	%rd11, %rd1, %rd10;
	ld.global.u32 	%r11, [%rd11];
	add.s64 	%rd12, %rd2, %rd10;
	ld.global.u32 	%r12, [%rd12];
	mul.wide.s32 	%rd13, %r12, 4;
	add.s64 	%rd14, %rd3, %rd13;
	ld.global.u32 	%r13, [%rd14];
	add.s32 	%r5, %r13, 1;
	mul.wide.s32 	%rd15, %r11, 4;
	add.s64 	%rd5, %rd4, %rd15;
	ld.global.u32 	%r14, [%rd5];
	setp.ge.s32 	%p2, %r5, %r14;
	@%p2 bra 	$L__BB0_4;
	st.global.u32 	[%rd5], %r5;
$L__BB0_4:
	add.s32 	%r15, %r15, %r3;
	setp.lt.s32 	%p3, %r15, %r7;
	@%p3 bra 	$L__BB0_2;
$L__BB0_5:
	ret;

}


// ===== COMPILED SASS (sm_100) =====

	.target	sm_100

	.elftype	@"ET_EXEC"


//--------------------- .note.nv.tkinfo           --------------------------
	.section	.note.nv.tkinfo,"",@"SHT_NOTE"
	.sectionflags	@"SHF_NOTE_NV_TKINFO"
	.tkinfo
        /*0018*/ 	.word	0x00000002
        /*0030*/ 	.string	""
        /*0030*/ 	.string	"ptxas"
        /*0030*/ 	.string	"Cuda compilation tools, release 13.0, V13.0.88"
        /*0030*/ 	.string	"Build cuda_13.0.r13.0/compiler.36424714_0"
        /*0030*/ 	.string	"-arch sm_100 -m 64 "



//--------------------- .note.nv.cuinfo           --------------------------
	.section	.note.nv.cuinfo,"",@"SHT_NOTE"
	.sectionflags	@"SHF_NOTE_NV_CUINFO"
        /*0018*/ 	.short	0x0002
        /*001a*/ 	.short	0x0064
        /*001c*/ 	.short	0x0082
	.zero		2


//--------------------- .nv.info                  --------------------------
	.section	.nv.info,"",@"SHT_CUDA_INFO"
	.align	4


	//----- nvinfo : EIATTR_REGCOUNT
	.align		4
        /*0000*/ 	.byte	0x04, 0x2f
        /*0002*/ 	.short	(.L_1 - .L_0)
	.align		4
.L_0:
        /*0004*/ 	.word	index@(_Z11BellmanFordiiPiS_PfS_S_)
        /*0008*/ 	.word	0x00000010


	//----- nvinfo : EIATTR_FRAME_SIZE
	.align		4
.L_1:
        /*000c*/ 	.byte	0x04, 0x11
        /*000e*/ 	.short	(.L_3 - .L_2)
	.align		4
.L_2:
        /*0010*/ 	.word	index@(_Z11BellmanFordiiPiS_PfS_S_)
        /*0014*/ 	.word	0x00000000


	//----- nvinfo : EIATTR_MIN_STACK_SIZE
	.align		4
.L_3:
        /*0018*/ 	.byte	0x04, 0x12
        /*001a*/ 	.short	(.L_5 - .L_4)
	.align		4
.L_4:
        /*001c*/ 	.word	index@(_Z11BellmanFordiiPiS_PfS_S_)
        /*0020*/ 	.word	0x00000000
.L_5:


//--------------------- .nv.compat                --------------------------
	.section	.nv.compat,"",@"SHT_CUDA_COMPAT_INFO"
	.align	4
        /*0000*/ 	.byte	0x02, 0x09, 0x00, 0x00, 0x02, 0x02, 0x01, 0x00, 0x02, 0x05, 0x05, 0x00, 0x03, 0x07, 0x01, 0x01
        /*0010*/ 	.byte	0x02, 0x03, 0x00, 0x00, 0x02, 0x06, 0x01, 0x00, 0x04, 0x0b, 0x08, 0x00, 0x09, 0x00, 0x00, 0x00
        /*0020*/ 	.byte	0x00, 0x00, 0x00, 0x00


//--------------------- .nv.info._Z11BellmanFordiiPiS_PfS_S_ --------------------------
	.section	.nv.info._Z11BellmanFordiiPiS_PfS_S_,"",@"SHT_CUDA_INFO"
	.sectionflags	@""
	.align	4


	//----- nvinfo : EIATTR_CUDA_API_VERSION
	.align		4
        /*0000*/ 	.byte	0x04, 0x37
        /*0002*/ 	.short	(.L_7 - .L_6)
.L_6:
        /*0004*/ 	.word	0x00000082


	//----- nvinfo : EIATTR_KPARAM_INFO
	.align		4
.L_7:
        /*0008*/ 	.byte	0x04, 0x17
        /*000a*/ 	.short	(.L_9 - .L_8)
.L_8:
        /*000c*/ 	.word	0x00000000
        /*0010*/ 	.short	0x0006
        /*0012*/ 	.short	0x0028
        /*0014*/ 	.byte	0x00, 0xf5, 0x21, 0x00


	//----- nvinfo : EIATTR_KPARAM_INFO
	.align		4
.L_9:
        /*0018*/ 	.byte	0x04, 0x17
        /*001a*/ 	.short	(.L_11 - .L_10)
.L_10:
        /*001c*/ 	.word	0x00000000
        /*0020*/ 	.short	0x0005
        /*0022*/ 	.short	0x0020
        /*0024*/ 	.byte	0x00, 0xf5, 0x21, 0x00


	//----- nvinfo : EIATTR_KPARAM_INFO
	.align		4
.L_11:
        /*0028*/ 	.byte	0x04, 0x17
        /*002a*/ 	.short	(.L_13 - .L_12)
.L_12:
        /*002c*/ 	.word	0x00000000
        /*0030*/ 	.short	0x0004
        /*0032*/ 	.short	0x0018
        /*0034*/ 	.byte	0x00, 0xf5, 0x21, 0x00


	//----- nvinfo : EIATTR_KPARAM_INFO
	.align		4
.L_13:
        /*0038*/ 	.byte	0x04, 0x17
        /*003a*/ 	.short	(.L_15 - .L_14)
.L_14:
        /*003c*/ 	.word	0x00000000
        /*0040*/ 	.short	0x0003
        /*0042*/ 	.short	0x0010
        /*0044*/ 	.byte	0x00, 0xf5, 0x21, 0x00


	//----- nvinfo : EIATTR_KPARAM_INFO
	.align		4
.L_15:
        /*0048*/ 	.byte	0x04, 0x17
        /*004a*/ 	.short	(.L_17 - .L_16)
.L_16:
        /*004c*/ 	.word	0x00000000
        /*0050*/ 	.short	0x0002
        /*0052*/ 	.short	0x0008
        /*0054*/ 	.byte	0x00, 0xf5, 0x21, 0x00


	//----- nvinfo : EIATTR_KPARAM_INFO
	.align		4
.L_17:
        /*0058*/ 	.byte	0x04, 0x17
        /*005a*/ 	.short	(.L_19 - .L_18)
.L_18:
        /*005c*/ 	.word	0x00000000
        /*0060*/ 	.short	0x0001
        /*0062*/ 	.short	0x0004
        /*0064*/ 	.byte	0x00, 0xf0, 0x11, 0x00


	//----- nvinfo : EIATTR_KPARAM_INFO
	.align		4
.L_19:
        /*0068*/ 	.byte	0x04, 0x17
        /*006a*/ 	.short	(.L_21 - .L_20)
.L_20:
        /*006c*/ 	.word	0x00000000
        /*0070*/ 	.short	0x0000
        /*0072*/ 	.short	0x0000
        /*0074*/ 	.byte	0x00, 0xf0, 0x11, 0x00


	//----- nvinfo : EIATTR_SPARSE_MMA_MASK
	.align		4
.L_21:
        /*0078*/ 	.byte	0x03, 0x50
        /*007a*/ 	.short	0x0000


	//----- nvinfo : EIATTR_MAXREG_COUNT
	.align		4
        /*007c*/ 	.byte	0x03, 0x1b
        /*007e*/ 	.short	0x00ff


	//----- nvinfo : EIATTR_MERCURY_ISA_VERSION
	.align		4
        /*0080*/ 	.byte	0x03, 0x5f
        /*0082*/ 	.short	0x0101


	//----- nvinfo : EIATTR_VRC_CTA_INIT_COUNT
	.align		4
        /*0084*/ 	.byte	0x02, 0x4a
	.zero		1
	.zero		1


	//----- nvinfo : EIATTR_EXIT_INSTR_OFFSETS
	.align		4
        /*0088*/ 	.byte	0x04, 0x1c
        /*008a*/ 	.short	(.L_23 - .L_22)


	//   ....[0]....
.L_22:
        /*008c*/ 	.word	0x00000070


	//   ....[1]....
        /*0090*/ 	.word	0x000001e0


	//----- nvinfo : EIATTR_CRS_STACK_SIZE
	.align		4
.L_23:
        /*0094*/ 	.byte	0x04, 0x1e
        /*0096*/ 	.short	(.L_25 - .L_24)
.L_24:
        /*0098*/ 	.word	0x00000000


	//----- nvinfo : EIATTR_CBANK_PARAM_SIZE
	.align		4
.L_25:
        /*009c*/ 	.byte	0x03, 0x19
        /*009e*/ 	.short	0x0030


	//----- nvinfo : EIATTR_PARAM_CBANK
	.align		4
        /*00a0*/ 	.byte	0x04, 0x0a
        /*00a2*/ 	.short	(.L_27 - .L_26)
	.align		4
.L_26:
        /*00a4*/ 	.word	index@(.nv.constant0._Z11BellmanFordiiPiS_PfS_S_)
        /*00a8*/ 	.short	0x0380
        /*00aa*/ 	.short	0x0030


	//----- nvinfo : EIATTR_SW_WAR
	.align		4
.L_27:
        /*00ac*/ 	.byte	0x04, 0x36
        /*00ae*/ 	.short	(.L_29 - .L_28)
.L_28:
        /*00b0*/ 	.word	0x00000008
.L_29:


//--------------------- .nv.callgraph             --------------------------
	.section	.nv.callgraph,"",@"SHT_CUDA_CALLGRAPH"
	.align	4
	.sectionentsize	8
	.align		4
        /*0000*/ 	.word	0x00000000
	.align		4
        /*0004*/ 	.word	0xffffffff
	.align		4
        /*0008*/ 	.word	0x00000000
	.align		4
        /*000c*/ 	.word	0xfffffffe
	.align		4
        /*0010*/ 	.word	0x00000000
	.align		4
        /*0014*/ 	.word	0xfffffffd
	.align		4
        /*0018*/ 	.word	0x00000000
	.align		4
        /*001c*/ 	.word	0xfffffffc


//--------------------- .text._Z11BellmanFordiiPiS_PfS_S_ --------------------------
	.section	.text._Z11BellmanFordiiPiS_PfS_S_,"ax",@progbits
	.align	128
        .global         _Z11BellmanFordiiPiS_PfS_S_
        .type           _Z11BellmanFordiiPiS_PfS_S_,@function
        .size           _Z11BellmanFordiiPiS_PfS_S_,(.L_x_2 - _Z11BellmanFordiiPiS_PfS_S_)
        .other          _Z11BellmanFordiiPiS_PfS_S_,@"STO_CUDA_ENTRY STV_DEFAULT"
_Z11BellmanFordiiPiS_PfS_S_:
.text._Z11BellmanFordiiPiS_PfS_S_:
[----:B------:R-:W-:Y:S01]  /*0000*/  LDC R1, c[0x0][0x37c] ;  /* 0x0000df00ff017b82 */ /* 0x000fe20000000800 */
[----:B------:R-:W0:Y:S07]  /*0010*/  S2R R0, SR_TID.X ;  /* 0x0000000000007919 */ /* 0x000e2e0000002100 */
[----:B------:R-:W0:Y:S01]  /*0020*/  S2UR UR4, SR_CTAID.X ;  /* 0x00000000000479c3 */ /* 0x000e220000002500 */
[----:B------:R-:W1:Y:S07]  /*0030*/  LDCU UR5, c[0x0][0x384] ;  /* 0x00007080ff0577ac */ /* 0x000e6e0008000800 */
[----:B------:R-:W0:Y:S02]  /*0040*/  LDC R11, c[0x0][0x360] ;  /* 0x0000d800ff0b7b82 */ /* 0x000e240000000800 */
[----:B0-----:R-:W-:-:S05]  /*0050*/  IMAD R0, R11, UR4, R0 ;  /* 0x000000040b007c24 */ /* 0x001fca000f8e0200 */
[----:B-1----:R-:W-:-:S13]  /*0060*/  ISETP.GE.AND P0, PT, R0, UR5, PT ;  /* 0x0000000500007c0c */ /* 0x002fda000bf06270 */
[----:B------:R-:W-:Y:S05]  /*0070*/  @P0 EXIT ;  /* 0x000000000000094d */ /* 0x000fea0003800000 */
[----:B------:R-:W0:Y:S01]  /*0080*/  LDCU UR4, c[0x0][0x370] ;  /* 0x00006e00ff0477ac */ /* 0x000e220008000800 */
[----:B------:R-:W1:Y:S01]  /*0090*/  LDCU.64 UR6, c[0x0][0x358] ;  /* 0x00006b00ff0677ac */ /* 0x000e620008000a00 */
[----:B------:R-:W2:Y:S01]  /*00a0*/  LDCU UR5, c[0x0][0x384] ;  /* 0x00007080ff0577ac */ /* 0x000ea20008000800 */
[----:B0-----:R-:W-:-:S07]  /*00b0*/  IMAD R11, R11, UR4, RZ ;  /* 0x000000040b0b7c24 */ /* 0x001fce000f8e02ff */
.L_x_0:
[----:B------:R-:W0:Y:S08]  /*00c0*/  LDC.64 R4, c[0x0][0x390] ;  /* 0x0000e400ff047b82 */ /* 0x000e300000000a00 */
[----:B------:R-:W3:Y:S08]  /*00d0*/  LDC.64 R2, c[0x0][0x388] ;  /* 0x0000e200ff027b82 */ /* 0x000ef00000000a00 */
[----:B------:R-:W4:Y:S01]  /*00e0*/  LDC.64 R6, c[0x0][0x3a0] ;  /* 0x0000e800ff067b82 */ /* 0x000f220000000a00 */
[----:B0-----:R-:W-:-:S07]  /*00f0*/  IMAD.WIDE R4, R0, 0x4, R4 ;  /* 0x0000000400047825 */ /* 0x001fce00078e0204 */
[----:B------:R-:W0:Y:S01]  /*0100*/  LDC.64 R8, c[0x0][0x3a8] ;  /* 0x0000ea00ff087b82 */ /* 0x000e220000000a00 */
[----:B-1----:R-:W4:Y:S01]  /*0110*/  LDG.E R5, desc[UR6][R4.64] ;  /* 0x0000000604057981 */ /* 0x002f22000c1e1900 */
[----:B---3--:R-:W-:-:S06]  /*0120*/  IMAD.WIDE R2, R0, 0x4, R2 ;  /* 0x0000000400027825 */ /* 0x008fcc00078e0202 */
[----:B------:R-:W0:Y:S01]  /*0130*/  LDG.E R3, desc[UR6][R2.64] ;  /* 0x0000000602037981 */ /* 0x000e22000c1e1900 */
[----:B----4-:R-:W-:-:S06]  /*0140*/  IMAD.WIDE R6, R5, 0x4, R6 ;  /* 0x0000000405067825 */ /* 0x010fcc00078e0206 */
[----:B------:R-:W3:Y:S01]  /*0150*/  LDG.E R6, desc[UR6][R6.64] ;  /* 0x0000000606067981 */ /* 0x000ee2000c1e1900 */
[----:B0-----:R-:W-:-:S05]  /*0160*/  IMAD.WIDE R8, R3, 0x4, R8 ;  /* 0x0000000403087825 */ /* 0x001fca00078e0208 */
[----:B------:R-:W4:Y:S01]  /*0170*/  LDG.E R10, desc[UR6][R8.64] ;  /* 0x00000006080a7981 */ /* 0x000f22000c1e1900 */
[----:B------:R-:W-:Y:S02]  /*0180*/  IADD3 R0, PT, PT, R11, R0, RZ ;  /* 0x000000000b007210 */ /* 0x000fe40007ffe0ff */
[----:B---3--:R-:W-:-:S04]  /*0190*/  IADD3 R13, PT, PT, R6, 0x1, RZ ;  /* 0x00000001060d7810 */ /* 0x008fc80007ffe0ff */
[----:B----4-:R-:W-:-:S13]  /*01a0*/  ISETP.GE.AND P0, PT, R13, R10, PT ;  /* 0x0000000a0d00720c */ /* 0x010fda0003f06270 */
[----:B------:R0:W-:Y:S01]  /*01b0*/  @!P0 STG.E desc[UR6][R8.64], R13 ;  /* 0x0000000d08008986 */ /* 0x0001e2000c101906 */
[----:B--2---:R-:W-:-:S13]  /*01c0*/  ISETP.GE.AND P0, PT, R0, UR5, PT ;  /* 0x0000000500007c0c */ /* 0x004fda000bf06270 */
[----:B0-----:R-:W-:Y:S05]  /*01d0*/  @!P0 BRA `(.L_x_0) ;  /* 0xfffffffc00b88947 */ /* 0x001fea000383ffff */
[----:B------:R-:W-:Y:S05]  /*01e0*/  EXIT ;  /* 0x000000000000794d */ /* 0x000fea0003800000 */
.L_x_1:
[----:B------:R-:W-:-:S00]  /*01f0*/  BRA `(.L_x_1) ;  /* 0xfffffffc00fc7947 */ /* 0x000fc0000383ffff */
[----:B------:R-:W-:-:S00]  /*0200*/  NOP ;  /* 0x0000000000007918 */ /* 0x000fc00000000000 */
[----:B------:R-:W-:-:S00]  /*0210*/  NOP ;  /* 0x0000000000007918 */ /* 0x000fc00000000000 */
[----:B------:R-:W-:-:S00]  /*0220*/  NOP ;  /* 0x0000000000007918 */ /* 0x000fc00000000000 */
[----:B------:R-:W-:-:S00]  /*0230*/  NOP ;  /* 0x0000000000007918 */ /* 0x000fc00000000000 */
[----:B------:R-:W-:-:S00]  /*0240*/  NOP ;  /* 0x0000000000007918 */ /* 0x000fc00000000000 */
[----:B------:R-:W-:-:S00]  /*0250*/  NOP ;  /* 0x0000000000007918 */ /* 0x000fc00000000000 */
[----:B------:R-:W-:-:S00]  /*0260*/  NOP ;  /* 0x0000000000007918 */ /* 0x000fc00000000000 */
[----:B------:R-:W-:-:S00]  /*0270*/  NOP ;  /* 0x0000000000007918 */ /* 0x000fc00000000000 */
.L_x_2:


//--------------------- .nv.shared.reserved.0     --------------------------
	.section	.nv.shared.reserved.0,"aw",@nobits
	.weak		__nv_reservedSMEM_offset_0_alias
	.size		__nv_reservedSMEM_offset_0_alias, 0, 64
	.other		__nv_reservedSMEM_offset_0_alias,@"STO_CUDA_RESERVED_SHARED STV_DEFAULT"
__nv_reservedSMEM_offset_0_alias:
	.zero		0
	.zero		64


//--------------------- .nv.constant0._Z11BellmanFordiiPiS_PfS_S_ --------------------------
	.section	.nv.constant0._Z11BellmanFordiiPiS_PfS_S_,"a",@progbits
	.sectionflags	@""
	.align	4
.nv.constant0._Z11BellmanFordiiPiS_PfS_S_:
	.zero		944


//--------------------- SYMBOLS --------------------------

	.type		.nv.reservedSmem.offset0,@object
	.size		.nv.reservedSmem.offset0,0x4
